	.headerflags	@"EF_CUDA_TEXMODE_UNIFIED EF_CUDA_64BIT_ADDRESS EF_CUDA_ACCELERATORS EF_CUDA_SM90 EF_CUDA_VIRTUAL_SM(EF_CUDA_SM90)"
	.elftype	@"ET_EXEC"


//--------------------- .nv.info                  --------------------------
	.section	.nv.info,"",@"SHT_CUDA_INFO"
	.align	4


	//----- nvinfo : EIATTR_REGCOUNT
	.align		4
        /*0000*/ 	.byte	0x04, 0x2f
        /*0002*/ 	.short	(.L_1 - .L_0)
	.align		4
.L_0:
        /*0004*/ 	.word	index@(triton_poi_fused_max_pool2d_with_indices_7)
        /*0008*/ 	.word	0x00000014


	//----- nvinfo : EIATTR_MIN_STACK_SIZE
	.align		4
.L_1:
        /*000c*/ 	.byte	0x04, 0x12
        /*000e*/ 	.short	(.L_3 - .L_2)
	.align		4
.L_2:
        /*0010*/ 	.word	index@(triton_poi_fused_max_pool2d_with_indices_7)
        /*0014*/ 	.word	0x00000000


	//----- nvinfo : EIATTR_FRAME_SIZE
	.align		4
.L_3:
        /*0018*/ 	.byte	0x04, 0x11
        /*001a*/ 	.short	(.L_5 - .L_4)
	.align		4
.L_4:
        /*001c*/ 	.word	index@(triton_poi_fused_max_pool2d_with_indices_7)
        /*0020*/ 	.word	0x00000000


	//----- nvinfo : EIATTR_MIN_STACK_SIZE
	.align		4
.L_5:
        /*0024*/ 	.byte	0x04, 0x12
        /*0026*/ 	.short	(.L_7 - .L_6)
	.align		4
.L_6:
        /*0028*/ 	.word	index@(triton_poi_fused_max_pool2d_with_indices_7)
        /*002c*/ 	.word	0x00000000
.L_7:


//--------------------- .nv.info.triton_poi_fused_max_pool2d_with_indices_7 --------------------------
	.section	.nv.info.triton_poi_fused_max_pool2d_with_indices_7,"",@"SHT_CUDA_INFO"
	.sectionflags	@""
	.align	4


	//----- nvinfo : EIATTR_CUDA_API_VERSION
	.align		4
        /*0000*/ 	.byte	0x04, 0x37
        /*0002*/ 	.short	(.L_9 - .L_8)
.L_8:
        /*0004*/ 	.word	0x0000007c


	//----- nvinfo : EIATTR_KPARAM_INFO
	.align		4
.L_9:
        /*0008*/ 	.byte	0x04, 0x17
        /*000a*/ 	.short	(.L_11 - .L_10)
.L_10:
        /*000c*/ 	.word	0x00000000
        /*0010*/ 	.short	0x0003
        /*0012*/ 	.short	0x0018
        /*0014*/ 	.byte	0x00, 0xf0, 0x11, 0x00


	//----- nvinfo : EIATTR_KPARAM_INFO
	.align		4
.L_11:
        /*0018*/ 	.byte	0x04, 0x17
        /*001a*/ 	.short	(.L_13 - .L_12)
.L_12:
        /*001c*/ 	.word	0x00000000
        /*0020*/ 	.short	0x0002
        /*0022*/ 	.short	0x0010
        /*0024*/ 	.byte	0x00, 0xf4, 0x21, 0x00


	//----- nvinfo : EIATTR_KPARAM_INFO
	.align		4
.L_13:
        /*0028*/ 	.byte	0x04, 0x17
        /*002a*/ 	.short	(.L_15 - .L_14)
.L_14:
        /*002c*/ 	.word	0x00000000
        /*0030*/ 	.short	0x0001
        /*0032*/ 	.short	0x0008
        /*0034*/ 	.byte	0x00, 0xf4, 0x21, 0x00


	//----- nvinfo : EIATTR_KPARAM_INFO
	.align		4
.L_15:
        /*0038*/ 	.byte	0x04, 0x17
        /*003a*/ 	.short	(.L_17 - .L_16)
.L_16:
        /*003c*/ 	.word	0x00000000
        /*0040*/ 	.short	0x0000
        /*0042*/ 	.short	0x0000
        /*0044*/ 	.byte	0x00, 0xf4, 0x21, 0x00


	//----- nvinfo : EIATTR_SPARSE_MMA_MASK
	.align		4
.L_17:
        /*0048*/ 	.byte	0x03, 0x50
        /*004a*/ 	.short	0x0000


	//----- nvinfo : EIATTR_MAXREG_COUNT
	.align		4
        /*004c*/ 	.byte	0x03, 0x1b
        /*004e*/ 	.short	0x00ff


	//----- nvinfo : EIATTR_EXIT_INSTR_OFFSETS
	.align		4
        /*0050*/ 	.byte	0x04, 0x1c
        /*0052*/ 	.short	(.L_19 - .L_18)


	//   ....[0]....
.L_18:
        /*0054*/ 	.word	0x00000450


	//   ....[1]....
        /*0058*/ 	.word	0x00000470


	//----- nvinfo : EIATTR_REQNTID
	.align		4
.L_19:
        /*005c*/ 	.byte	0x04, 0x10
        /*005e*/ 	.short	(.L_21 - .L_20)
.L_20:
        /*0060*/ 	.word	0x00000080
        /*0064*/ 	.word	0x00000001
        /*0068*/ 	.word	0x00000001


	//----- nvinfo : EIATTR_CBANK_PARAM_SIZE
	.align		4
.L_21:
        /*006c*/ 	.byte	0x03, 0x19
        /*006e*/ 	.short	0x001c


	//----- nvinfo : EIATTR_PARAM_CBANK
	.align		4
        /*0070*/ 	.byte	0x04, 0x0a
        /*0072*/ 	.short	(.L_23 - .L_22)
	.align		4
.L_22:
        /*0074*/ 	.word	index@(.nv.constant0.triton_poi_fused_max_pool2d_with_indices_7)
        /*0078*/ 	.short	0x0210
        /*007a*/ 	.short	0x001c


	//----- nvinfo : EIATTR_SW_WAR
	.align		4
.L_23:
        /*007c*/ 	.byte	0x04, 0x36
        /*007e*/ 	.short	(.L_25 - .L_24)
.L_24:
        /*0080*/ 	.word	0x00000008
.L_25:


//--------------------- .nv.callgraph             --------------------------
	.section	.nv.callgraph,"",@"SHT_CUDA_CALLGRAPH"
	.align	4
	.sectionentsize	8
	.align		4
        /*0000*/ 	.word	0x00000000
	.align		4
        /*0004*/ 	.word	0xffffffff
	.align		4
        /*0008*/ 	.word	0x00000000
	.align		4
        /*000c*/ 	.word	0xfffffffe
	.align		4
        /*0010*/ 	.word	0x00000000
	.align		4
        /*0014*/ 	.word	0xfffffffd
	.align		4
        /*0018*/ 	.word	0x00000000
	.align		4
        /*001c*/ 	.word	0xfffffffc


//--------------------- .text.triton_poi_fused_max_pool2d_with_indices_7 --------------------------
	.section	.text.triton_poi_fused_max_pool2d_with_indices_7,"ax",@progbits
	.align	128
        .global         triton_poi_fused_max_pool2d_with_indices_7
        .type           triton_poi_fused_max_pool2d_with_indices_7,@function
        .size           triton_poi_fused_max_pool2d_with_indices_7,(.L_x_1 - triton_poi_fused_max_pool2d_with_indices_7)
        .other          triton_poi_fused_max_pool2d_with_indices_7,@"STO_CUDA_ENTRY STV_DEFAULT"
triton_poi_fused_max_pool2d_with_indices_7:
.text.triton_poi_fused_max_pool2d_with_indices_7:
[----:B------:R-:W0:Y:S02]  /*0000*/  LDC R1, c[0x0][0x28] ;  /* 0x00000a00ff017b82 */ /* 0x000e240000000800 */
[----:B------:R-:W1:Y:S01]  /*0010*/  S2R R0, SR_TID.X ;  /* 0x0000000000007919 */ /* 0x000e620000002100 */
[----:B------:R-:W-:Y:S01]  /*0020*/  CS2R R16, SRZ ;  /* 0x0000000000107805 */ /* 0x000fe2000001ff00 */
[----:B------:R-:W-:Y:S01]  /*0030*/  ULDC.64 UR4, c[0x0][0x208] ;  /* 0x0000820000047ab9 */ /* 0x000fe20000000a00 */
[----:B------:R-:W-:Y:S01]  /*0040*/  ULDC.64 UR6, c[0x0][0x220] ;  /* 0x0000880000067ab9 */ /* 0x000fe20000000a00 */
[----:B------:R-:W2:Y:S01]  /*0050*/  S2R R3, SR_CTAID.X ;  /* 0x0000000000037919 */ /* 0x000ea20000002500 */
[----:B-1----:R-:W-:Y:S01]  /*0060*/  IMAD.SHL.U32 R0, R0, 0x2, RZ ;  /* 0x0000000200007824 */ /* 0x002fe200078e00ff */
[----:B--2---:R-:W-:-:S04]  /*0070*/  SHF.R.S32.HI R5, RZ, 0x17, R3 ;  /* 0x00000017ff057819 */ /* 0x004fc80000011403 */
[----:B------:R-:W-:Y:S02]  /*0080*/  LOP3.LUT R0, R0, 0xfe, RZ, 0xc0, !PT ;  /* 0x000000fe00007812 */ /* 0x000fe400078ec0ff */
[----:B------:R-:W-:-:S03]  /*0090*/  SGXT R5, R5, 0x1 ;  /* 0x000000010505781a */ /* 0x000fc60000000200 */
[----:B------:R-:W-:-:S05]  /*00a0*/  IMAD R0, R3, 0x100, R0 ;  /* 0x0000010003007824 */ /* 0x000fca00078e0200 */
[----:B------:R-:W-:Y:S02]  /*00b0*/  SHF.R.S32.HI R3, RZ, 0x1f, R0 ;  /* 0x0000001fff037819 */ /* 0x000fe40000011400 */
[-C--:B------:R-:W-:Y:S02]  /*00c0*/  LEA.HI R6, R5, R0.reuse, RZ, 0x7 ;  /* 0x0000000005067211 */ /* 0x080fe400078f38ff */
[----:B------:R-:W-:Y:S02]  /*00d0*/  LEA.HI R4, R3, R0, RZ, 0x6 ;  /* 0x0000000003047211 */ /* 0x000fe400078f30ff */
[----:B------:R-:W1:Y:S01]  /*00e0*/  LDC.64 R2, c[0x0][0x210] ;  /* 0x00008400ff027b82 */ /* 0x000e620000000a00 */
[----:B------:R-:W-:Y:S01]  /*00f0*/  IMAD.SHL.U32 R7, R6, 0x4, RZ ;  /* 0x0000000406077824 */ /* 0x000fe200078e00ff */
[----:B------:R-:W-:Y:S02]  /*0100*/  SHF.R.S32.HI R5, RZ, 0x6, R4 ;  /* 0x00000006ff057819 */ /* 0x000fe40000011404 */
[----:B------:R-:W-:-:S02]  /*0110*/  ISETP.GE.AND P0, PT, R0, 0x400, PT ;  /* 0x000004000000780c */ /* 0x000fc40003f06270 */
[C---:B------:R-:W-:Y:S02]  /*0120*/  LEA.HI R6, R4.reuse, R5, RZ, 0x1 ;  /* 0x0000000504067211 */ /* 0x040fe400078f08ff */
[----:B------:R-:W-:Y:S02]  /*0130*/  LOP3.LUT R8, R7, 0xfffffe00, RZ, 0xc0, !PT ;  /* 0xfffffe0007087812 */ /* 0x000fe400078ec0ff */
[----:B------:R-:W-:Y:S02]  /*0140*/  LOP3.LUT R7, R4, 0xffffffc0, RZ, 0xc0, !PT ;  /* 0xffffffc004077812 */ /* 0x000fe400078ec0ff */
[----:B------:R-:W-:Y:S02]  /*0150*/  LOP3.LUT R6, R6, 0x1fffffe, RZ, 0xc0, !PT ;  /* 0x01fffffe06067812 */ /* 0x000fe400078ec0ff */
[----:B------:R-:W-:-:S03]  /*0160*/  IADD3 R7, R8, R0, -R7 ;  /* 0x0000000008077210 */ /* 0x000fc60007ffe807 */
[----:B------:R-:W-:Y:S01]  /*0170*/  IMAD.IADD R6, R5, 0x1, -R6 ;  /* 0x0000000105067824 */ /* 0x000fe200078e0a06 */
[----:B------:R-:W-:-:S03]  /*0180*/  CS2R R4, SRZ ;  /* 0x0000000000047805 */ /* 0x000fc6000001ff00 */
[----:B------:R-:W-:-:S04]  /*0190*/  IMAD R15, R6, 0x80, R7 ;  /* 0x00000080060f7824 */ /* 0x000fc800078e0207 */
[C---:B------:R-:W-:Y:S02]  /*01a0*/  VIADD R11, R15.reuse, 0x40 ;  /* 0x000000400f0b7836 */ /* 0x040fe40000000000 */
[----:B-1----:R-:W-:-:S04]  /*01b0*/  IMAD.WIDE R8, R15, 0x4, R2 ;  /* 0x000000040f087825 */ /* 0x002fc800078e0202 */
[--C-:B------:R-:W-:Y:S01]  /*01c0*/  IMAD.WIDE R10, R11, 0x4, R2.reuse ;  /* 0x000000040b0a7825 */ /* 0x100fe200078e0202 */
[----:B------:R1:W2:Y:S03]  /*01d0*/  @!P0 LDG.E.64 R16, desc[UR4][R8.64] ;  /* 0x0000000408108981 */ /* 0x0002a6000c1e1b00 */
[----:B------:R-:W-:Y:S01]  /*01e0*/  VIADD R13, R15, 0x100 ;  /* 0x000001000f0d7836 */ /* 0x000fe20000000000 */
[----:B------:R-:W2:Y:S01]  /*01f0*/  @!P0 LDG.E.64 R4, desc[UR4][R10.64] ;  /* 0x000000040a048981 */ /* 0x000ea2000c1e1b00 */
[----:B------:R-:W-:Y:S02]  /*0200*/  CS2R R6, SRZ ;  /* 0x0000000000067805 */ /* 0x000fe4000001ff00 */
[--C-:B------:R-:W-:Y:S01]  /*0210*/  IMAD.WIDE R12, R13, 0x4, R2.reuse ;  /* 0x000000040d0c7825 */ /* 0x100fe200078e0202 */
[----:B-1----:R-:W1:Y:S03]  /*0220*/  LDC.64 R8, c[0x0][0x218] ;  /* 0x00008600ff087b82 */ /* 0x002e660000000a00 */
[----:B------:R-:W-:Y:S01]  /*0230*/  VIADD R15, R15, 0x140 ;  /* 0x000001400f0f7836 */ /* 0x000fe20000000000 */
[----:B------:R-:W3:Y:S03]  /*0240*/  @!P0 LDG.E.64 R6, desc[UR4][R12.64] ;  /* 0x000000040c068981 */ /* 0x000ee6000c1e1b00 */
[----:B------:R-:W-:Y:S01]  /*0250*/  IMAD.WIDE R14, R15, 0x4, R2 ;  /* 0x000000040f0e7825 */ /* 0x000fe200078e0202 */
[----:B------:R-:W-:-:S06]  /*0260*/  CS2R R2, SRZ ;  /* 0x0000000000027805 */ /* 0x000fcc000001ff00 */
[----:B------:R-:W4:Y:S01]  /*0270*/  @!P0 LDG.E.64 R2, desc[UR4][R14.64] ;  /* 0x000000040e028981 */ /* 0x000f22000c1e1b00 */
[C---:B--2---:R-:W-:Y:S02]  /*0280*/  FSETP.GT.AND P1, PT, R4.reuse, R16, PT ;  /* 0x000000100400720b */ /* 0x044fe40003f24000 */
[C---:B------:R-:W-:Y:S02]  /*0290*/  FSETP.GT.AND P2, PT, R5.reuse, R17, PT ;  /* 0x000000110500720b */ /* 0x040fe40003f44000 */
[----:B------:R-:W-:Y:S02]  /*02a0*/  FSETP.NAN.AND P3, PT, R4, R4, PT ;  /* 0x000000040400720b */ /* 0x000fe40003f68000 */
[----:B---3--:R-:W-:Y:S02]  /*02b0*/  FSETP.NAN.AND P5, PT, R6, R6, PT ;  /* 0x000000060600720b */ /* 0x008fe40003fa8000 */
[----:B------:R-:W-:-:S05]  /*02c0*/  FSETP.NAN.AND P6, PT, R5, R5, PT ;  /* 0x000000050500720b */ /* 0x000fca0003fc8000 */
[----:B------:R-:W-:-:S04]  /*02d0*/  @!P1 SEL R4, R4, R16, P3 ;  /* 0x0000001004049207 */ /* 0x000fc80001800000 */
[----:B------:R-:W-:Y:S02]  /*02e0*/  FSETP.GEU.AND P4, PT, R4, R6, PT ;  /* 0x000000060400720b */ /* 0x000fe40003f8e000 */
[----:B----4-:R-:W-:Y:S02]  /*02f0*/  FSETP.NAN.AND P3, PT, R2, R2, PT ;  /* 0x000000020200720b */ /* 0x010fe40003f68000 */
[----:B------:R-:W-:Y:S02]  /*0300*/  @!P2 SEL R5, R5, R17, P6 ;  /* 0x000000110505a207 */ /* 0x000fe40003000000 */
[----:B------:R-:W-:Y:S02]  /*0310*/  @!P5 SEL R6, R6, R4, !P4 ;  /* 0x000000040606d207 */ /* 0x000fe40006000000 */
[----:B------:R-:W-:Y:S02]  /*0320*/  FSETP.NAN.AND P6, PT, R7, R7, PT ;  /* 0x000000070700720b */ /* 0x000fe40003fc8000 */
[----:B------:R-:W-:-:S02]  /*0330*/  FSETP.GEU.AND P5, PT, R6, R2, PT ;  /* 0x000000020600720b */ /* 0x000fc40003fae000 */
[----:B------:R-:W-:Y:S02]  /*0340*/  SEL R4, RZ, 0x1, !P1 ;  /* 0x00000001ff047807 */ /* 0x000fe40004800000 */
[----:B------:R-:W-:Y:S02]  /*0350*/  FSETP.NAN.AND P1, PT, R3, R3, PT ;  /* 0x000000030300720b */ /* 0x000fe40003f28000 */
[----:B------:R-:W-:Y:S02]  /*0360*/  @!P3 SEL R2, R2, R6, !P5 ;  /* 0x000000060202b207 */ /* 0x000fe40006800000 */
[----:B------:R-:W-:-:S04]  /*0370*/  FSETP.GEU.AND P3, PT, R5, R7, PT ;  /* 0x000000070500720b */ /* 0x000fc80003f6e000 */
[----:B------:R-:W-:Y:S02]  /*0380*/  @!P6 SEL R7, R7, R5, !P3 ;  /* 0x000000050707e207 */ /* 0x000fe40005800000 */
[----:B------:R-:W-:Y:S02]  /*0390*/  SEL R5, RZ, 0x1, !P2 ;  /* 0x00000001ff057807 */ /* 0x000fe40005000000 */
[----:B------:R-:W-:Y:S02]  /*03a0*/  FSETP.GEU.AND P2, PT, R7, R3, PT ;  /* 0x000000030700720b */ /* 0x000fe40003f4e000 */
[----:B------:R-:W-:Y:S02]  /*03b0*/  SEL R4, R4, 0x2, P4 ;  /* 0x0000000204047807 */ /* 0x000fe40002000000 */
[----:B------:R-:W-:Y:S02]  /*03c0*/  SEL R5, R5, 0x2, P3 ;  /* 0x0000000205057807 */ /* 0x000fe40001800000 */
[----:B------:R-:W-:-:S02]  /*03d0*/  @!P1 SEL R3, R3, R7, !P2 ;  /* 0x0000000703039207 */ /* 0x000fc40005000000 */
[----:B------:R-:W-:Y:S02]  /*03e0*/  SEL R7, R4, 0x3, P5 ;  /* 0x0000000304077807 */ /* 0x000fe40002800000 */
[----:B------:R-:W-:Y:S01]  /*03f0*/  SEL R10, R5, 0x3, P2 ;  /* 0x00000003050a7807 */ /* 0x000fe20001000000 */
[----:B-1----:R-:W-:Y:S01]  /*0400*/  IMAD.WIDE R4, R0, 0x4, R8 ;  /* 0x0000000400047825 */ /* 0x002fe200078e0208 */
[----:B------:R-:W-:-:S03]  /*0410*/  IADD3 R6, P1, R0, UR6, RZ ;  /* 0x0000000600067c10 */ /* 0x000fc6000ff3e0ff */
[----:B------:R-:W-:Y:S01]  /*0420*/  IMAD R9, R10, 0x100, R7 ;  /* 0x000001000a097824 */ /* 0x000fe200078e0207 */
[----:B------:R-:W-:Y:S01]  /*0430*/  LEA.HI.X.SX32 R7, R0, UR7, 0x1, P1 ;  /* 0x0000000700077c11 */ /* 0x000fe200088f0eff */
[----:B------:R1:W-:Y:S01]  /*0440*/  @!P0 STG.E.64 desc[UR4][R4.64], R2 ;  /* 0x0000000204008986 */ /* 0x0003e2000c101b04 */
[----:B------:R-:W-:Y:S07]  /*0450*/  @P0 EXIT ;  /* 0x000000000000094d */ /* 0x000fee0003800000 */
[----:B------:R-:W-:Y:S01]  /*0460*/  STG.E.U16 desc[UR4][R6.64], R9 ;  /* 0x0000000906007986 */ /* 0x000fe2000c101504 */
[----:B------:R-:W-:Y:S05]  /*0470*/  EXIT ;  /* 0x000000000000794d */ /* 0x000fea0003800000 */
.L_x_0:
[----:B------:R-:W-:-:S00]  /*0480*/  BRA `(.L_x_0) ;  /* 0xfffffffc00fc7947 */ /* 0x000fc0000383ffff */
[----:B------:R-:W-:-:S00]  /*0490*/  NOP ;  /* 0x0000000000007918 */ /* 0x000fc00000000000 */
        /* <DEDUP_REMOVED lines=14> */
.L_x_1:


//--------------------- .nv.constant0.triton_poi_fused_max_pool2d_with_indices_7 --------------------------
	.section	.nv.constant0.triton_poi_fused_max_pool2d_with_indices_7,"a",@progbits
	.sectionflags	@""
	.align	4
.nv.constant0.triton_poi_fused_max_pool2d_with_indices_7:
	.zero		556
